//
// Generated by NVIDIA NVVM Compiler
//
// Compiler Build ID: CL-36424714
// Cuda compilation tools, release 13.0, V13.0.88
// Based on NVVM 20.0.0
//

.version 9.0
.target sm_100
.address_size 64

	// .globl	_Z14classifyKernelPfPiP4Nodeii

.visible .entry _Z14classifyKernelPfPiP4Nodeii(
	.param .u64 .ptr .align 1 _Z14classifyKernelPfPiP4Nodeii_param_0,
	.param .u64 .ptr .align 1 _Z14classifyKernelPfPiP4Nodeii_param_1,
	.param .u64 .ptr .align 1 _Z14classifyKernelPfPiP4Nodeii_param_2,
	.param .u32 _Z14classifyKernelPfPiP4Nodeii_param_3,
	.param .u32 _Z14classifyKernelPfPiP4Nodeii_param_4
)
{
	.reg .pred 	%p<5>;
	.reg .b32 	%r<18>;
	.reg .b32 	%f<3>;
	.reg .b64 	%rd<23>;

	ld.param.u64 	%rd7, [_Z14classifyKernelPfPiP4Nodeii_param_0];
	ld.param.u64 	%rd8, [_Z14classifyKernelPfPiP4Nodeii_param_1];
	ld.param.u64 	%rd9, [_Z14classifyKernelPfPiP4Nodeii_param_2];
	ld.param.u32 	%r10, [_Z14classifyKernelPfPiP4Nodeii_param_3];
	ld.param.u32 	%r9, [_Z14classifyKernelPfPiP4Nodeii_param_4];
	cvta.to.global.u64 	%rd1, %rd9;
	mov.u32 	%r11, %ctaid.x;
	mov.u32 	%r12, %ntid.x;
	mov.u32 	%r13, %tid.x;
	mad.lo.s32 	%r1, %r11, %r12, %r13;
	setp.ge.s32 	%p1, %r1, %r10;
	@%p1 bra 	$L__BB0_8;
	ld.global.u32 	%r16, [%rd1];
	setp.eq.s32 	%p2, %r16, -1;
	mov.b64 	%rd22, 0;
	@%p2 bra 	$L__BB0_7;
	mul.lo.s32 	%r3, %r9, %r1;
	cvta.to.global.u64 	%rd2, %rd7;
	mov.b64 	%rd22, 0;
$L__BB0_3:
	add.s32 	%r14, %r16, %r3;
	mul.wide.s32 	%rd12, %r14, 4;
	add.s64 	%rd13, %rd2, %rd12;
	ld.global.f32 	%f1, [%rd13];
	mad.lo.s64 	%rd14, %rd22, 20, %rd1;
	add.s64 	%rd4, %rd14, 4;
	ld.global.f32 	%f2, [%rd14+4];
	setp.gtu.f32 	%p3, %f1, %f2;
	@%p3 bra 	$L__BB0_5;
	ld.global.u32 	%r17, [%rd4+4];
	bra.uni 	$L__BB0_6;
$L__BB0_5:
	ld.global.u32 	%r17, [%rd4+8];
$L__BB0_6:
	cvt.s64.s32 	%rd22, %r17;
	mul.wide.s32 	%rd15, %r17, 20;
	add.s64 	%rd16, %rd1, %rd15;
	ld.global.u32 	%r16, [%rd16];
	setp.ne.s32 	%p4, %r16, -1;
	@%p4 bra 	$L__BB0_3;
$L__BB0_7:
	mad.lo.s64 	%rd17, %rd22, 20, %rd1;
	ld.global.u32 	%r15, [%rd17+16];
	cvta.to.global.u64 	%rd18, %rd8;
	mul.wide.s32 	%rd19, %r1, 4;
	add.s64 	%rd20, %rd18, %rd19;
	st.global.u32 	[%rd20], %r15;
$L__BB0_8:
	ret;

}


// ===== COMPILED SASS (sm_100) =====

	.target	sm_100

	.elftype	@"ET_EXEC"


//--------------------- .note.nv.tkinfo           --------------------------
	.section	.note.nv.tkinfo,"",@"SHT_NOTE"
	.sectionflags	@"SHF_NOTE_NV_TKINFO"
	.tkinfo
        /*0018*/ 	.word	0x00000002
        /*0030*/ 	.string	""
        /*0030*/ 	.string	"ptxas"
        /*0030*/ 	.string	"Cuda compilation tools, release 13.0, V13.0.88"
        /*0030*/ 	.string	"Build cuda_13.0.r13.0/compiler.36424714_0"
        /*0030*/ 	.string	"-arch sm_100 -m 64 "



//--------------------- .note.nv.cuinfo           --------------------------
	.section	.note.nv.cuinfo,"",@"SHT_NOTE"
	.sectionflags	@"SHF_NOTE_NV_CUINFO"
        /*0018*/ 	.short	0x0002
        /*001a*/ 	.short	0x0064
        /*001c*/ 	.short	0x0082
	.zero		2


//--------------------- .nv.info                  --------------------------
	.section	.nv.info,"",@"SHT_CUDA_INFO"
	.align	4


	//----- nvinfo : EIATTR_REGCOUNT
	.align		4
        /*0000*/ 	.byte	0x04, 0x2f
        /*0002*/ 	.short	(.L_1 - .L_0)
	.align		4
.L_0:
        /*0004*/ 	.word	index@(_Z14classifyKernelPfPiP4Nodeii)
        /*0008*/ 	.word	0x00000012


	//----- nvinfo : EIATTR_FRAME_SIZE
	.align		4
.L_1:
        /*000c*/ 	.byte	0x04, 0x11
        /*000e*/ 	.short	(.L_3 - .L_2)
	.align		4
.L_2:
        /*0010*/ 	.word	index@(_Z14classifyKernelPfPiP4Nodeii)
        /*0014*/ 	.word	0x00000000


	//----- nvinfo : EIATTR_MIN_STACK_SIZE
	.align		4
.L_3:
        /*0018*/ 	.byte	0x04, 0x12
        /*001a*/ 	.short	(.L_5 - .L_4)
	.align		4
.L_4:
        /*001c*/ 	.word	index@(_Z14classifyKernelPfPiP4Nodeii)
        /*0020*/ 	.word	0x00000000
.L_5:


//--------------------- .nv.compat                --------------------------
	.section	.nv.compat,"",@"SHT_CUDA_COMPAT_INFO"
	.align	4
        /*0000*/ 	.byte	0x02, 0x09, 0x00, 0x00, 0x02, 0x02, 0x01, 0x00, 0x02, 0x05, 0x05, 0x00, 0x03, 0x07, 0x01, 0x01
        /*0010*/ 	.byte	0x02, 0x03, 0x00, 0x00, 0x02, 0x06, 0x01, 0x00, 0x04, 0x0b, 0x08, 0x00, 0x09, 0x00, 0x00, 0x00
        /*0020*/ 	.byte	0x00, 0x00, 0x00, 0x00


//--------------------- .nv.info._Z14classifyKernelPfPiP4Nodeii --------------------------
	.section	.nv.info._Z14classifyKernelPfPiP4Nodeii,"",@"SHT_CUDA_INFO"
	.sectionflags	@""
	.align	4


	//----- nvinfo : EIATTR_CUDA_API_VERSION
	.align		4
        /*0000*/ 	.byte	0x04, 0x37
        /*0002*/ 	.short	(.L_7 - .L_6)
.L_6:
        /*0004*/ 	.word	0x00000082


	//----- nvinfo : EIATTR_KPARAM_INFO
	.align		4
.L_7:
        /*0008*/ 	.byte	0x04, 0x17
        /*000a*/ 	.short	(.L_9 - .L_8)
.L_8:
        /*000c*/ 	.word	0x00000000
        /*0010*/ 	.short	0x0004
        /*0012*/ 	.short	0x001c
        /*0014*/ 	.byte	0x00, 0xf0, 0x11, 0x00


	//----- nvinfo : EIATTR_KPARAM_INFO
	.align		4
.L_9:
        /*0018*/ 	.byte	0x04, 0x17
        /*001a*/ 	.short	(.L_11 - .L_10)
.L_10:
        /*001c*/ 	.word	0x00000000
        /*0020*/ 	.short	0x0003
        /*0022*/ 	.short	0x0018
        /*0024*/ 	.byte	0x00, 0xf0, 0x11, 0x00


	//----- nvinfo : EIATTR_KPARAM_INFO
	.align		4
.L_11:
        /*0028*/ 	.byte	0x04, 0x17
        /*002a*/ 	.short	(.L_13 - .L_12)
.L_12:
        /*002c*/ 	.word	0x00000000
        /*0030*/ 	.short	0x0002
        /*0032*/ 	.short	0x0010
        /*0034*/ 	.byte	0x00, 0xf5, 0x21, 0x00


	//----- nvinfo : EIATTR_KPARAM_INFO
	.align		4
.L_13:
        /*0038*/ 	.byte	0x04, 0x17
        /*003a*/ 	.short	(.L_15 - .L_14)
.L_14:
        /*003c*/ 	.word	0x00000000
        /*0040*/ 	.short	0x0001
        /*0042*/ 	.short	0x0008
        /*0044*/ 	.byte	0x00, 0xf5, 0x21, 0x00


	//----- nvinfo : EIATTR_KPARAM_INFO
	.align		4
.L_15:
        /*0048*/ 	.byte	0x04, 0x17
        /*004a*/ 	.short	(.L_17 - .L_16)
.L_16:
        /*004c*/ 	.word	0x00000000
        /*0050*/ 	.short	0x0000
        /*0052*/ 	.short	0x0000
        /*0054*/ 	.byte	0x00, 0xf5, 0x21, 0x00


	//----- nvinfo : EIATTR_SPARSE_MMA_MASK
	.align		4
.L_17:
        /*0058*/ 	.byte	0x03, 0x50
        /*005a*/ 	.short	0x0000


	//----- nvinfo : EIATTR_MAXREG_COUNT
	.align		4
        /*005c*/ 	.byte	0x03, 0x1b
        /*005e*/ 	.short	0x00ff


	//----- nvinfo : EIATTR_MERCURY_ISA_VERSION
	.align		4
        /*0060*/ 	.byte	0x03, 0x5f
        /*0062*/ 	.short	0x0101


	//----- nvinfo : EIATTR_VRC_CTA_INIT_COUNT
	.align		4
        /*0064*/ 	.byte	0x02, 0x4a
	.zero		1
	.zero		1


	//----- nvinfo : EIATTR_EXIT_INSTR_OFFSETS
	.align		4
        /*0068*/ 	.byte	0x04, 0x1c
        /*006a*/ 	.short	(.L_19 - .L_18)


	//   ....[0]....
.L_18:
        /*006c*/ 	.word	0x00000070


	//   ....[1]....
        /*0070*/ 	.word	0x00000300


	//----- nvinfo : EIATTR_CRS_STACK_SIZE
	.align		4
.L_19:
        /*0074*/ 	.byte	0x04, 0x1e
        /*0076*/ 	.short	(.L_21 - .L_20)
.L_20:
        /*0078*/ 	.word	0x00000000


	//----- nvinfo : EIATTR_CBANK_PARAM_SIZE
	.align		4
.L_21:
        /*007c*/ 	.byte	0x03, 0x19
        /*007e*/ 	.short	0x0020


	//----- nvinfo : EIATTR_PARAM_CBANK
	.align		4
        /*0080*/ 	.byte	0x04, 0x0a
        /*0082*/ 	.short	(.L_23 - .L_22)
	.align		4
.L_22:
        /*0084*/ 	.word	index@(.nv.constant0._Z14classifyKernelPfPiP4Nodeii)
        /*0088*/ 	.short	0x0380
        /*008a*/ 	.short	0x0020


	//----- nvinfo : EIATTR_SW_WAR
	.align		4
.L_23:
        /*008c*/ 	.byte	0x04, 0x36
        /*008e*/ 	.short	(.L_25 - .L_24)
.L_24:
        /*0090*/ 	.word	0x00000008
.L_25:


//--------------------- .nv.callgraph             --------------------------
	.section	.nv.callgraph,"",@"SHT_CUDA_CALLGRAPH"
	.align	4
	.sectionentsize	8
	.align		4
        /*0000*/ 	.word	0x00000000
	.align		4
        /*0004*/ 	.word	0xffffffff
	.align		4
        /*0008*/ 	.word	0x00000000
	.align		4
        /*000c*/ 	.word	0xfffffffe
	.align		4
        /*0010*/ 	.word	0x00000000
	.align		4
        /*0014*/ 	.word	0xfffffffd
	.align		4
        /*0018*/ 	.word	0x00000000
	.align		4
        /*001c*/ 	.word	0xfffffffc


//--------------------- .text._Z14classifyKernelPfPiP4Nodeii --------------------------
	.section	.text._Z14classifyKernelPfPiP4Nodeii,"ax",@progbits
	.align	128
        .global         _Z14classifyKernelPfPiP4Nodeii
        .type           _Z14classifyKernelPfPiP4Nodeii,@function
        .size           _Z14classifyKernelPfPiP4Nodeii,(.L_x_3 - _Z14classifyKernelPfPiP4Nodeii)
        .other          _Z14classifyKernelPfPiP4Nodeii,@"STO_CUDA_ENTRY STV_DEFAULT"
_Z14classifyKernelPfPiP4Nodeii:
.text._Z14classifyKernelPfPiP4Nodeii:
[----:B------:R-:W-:Y:S01]  /*0000*/  LDC R1, c[0x0][0x37c] ;  /* 0x0000df00ff017b82 */ /* 0x000fe20000000800 */
[----:B------:R-:W0:Y:S07]  /*0010*/  S2R R3, SR_TID.X ;  /* 0x0000000000037919 */ /* 0x000e2e0000002100 */
[----:B------:R-:W0:Y:S01]  /*0020*/  S2UR UR4, SR_CTAID.X ;  /* 0x00000000000479c3 */ /* 0x000e220000002500 */
[----:B------:R-:W1:Y:S07]  /*0030*/  LDCU UR5, c[0x0][0x398] ;  /* 0x00007300ff0577ac */ /* 0x000e6e0008000800 */
[----:B------:R-:W0:Y:S02]  /*0040*/  LDC R0, c[0x0][0x360] ;  /* 0x0000d800ff007b82 */ /* 0x000e240000000800 */
[----:B0-----:R-:W-:-:S05]  /*0050*/  IMAD R0, R0, UR4, R3 ;  /* 0x0000000400007c24 */ /* 0x001fca000f8e0203 */
[----:B-1----:R-:W-:-:S13]  /*0060*/  ISETP.GE.AND P0, PT, R0, UR5, PT ;  /* 0x0000000500007c0c */ /* 0x002fda000bf06270 */
[----:B------:R-:W-:Y:S05]  /*0070*/  @P0 EXIT ;  /* 0x000000000000094d */ /* 0x000fea0003800000 */
[----:B------:R-:W0:Y:S01]  /*0080*/  LDC.64 R4, c[0x0][0x390] ;  /* 0x0000e400ff047b82 */ /* 0x000e220000000a00 */
[----:B------:R-:W0:Y:S07]  /*0090*/  LDCU.64 UR4, c[0x0][0x358] ;  /* 0x00006b00ff0477ac */ /* 0x000e2e0008000a00 */
[----:B------:R-:W1:Y:S01]  /*00a0*/  LDC.64 R2, c[0x0][0x390] ;  /* 0x0000e400ff027b82 */ /* 0x000e620000000a00 */
[----:B0-----:R-:W2:Y:S01]  /*00b0*/  LDG.E R4, desc[UR4][R4.64] ;  /* 0x0000000404047981 */ /* 0x001ea2000c1e1900 */
[----:B------:R-:W-:-:S02]  /*00c0*/  CS2R R6, SRZ ;  /* 0x0000000000067805 */ /* 0x000fc4000001ff00 */
[----:B--2---:R-:W-:-:S13]  /*00d0*/  ISETP.NE.AND P0, PT, R4, -0x1, PT ;  /* 0xffffffff0400780c */ /* 0x004fda0003f05270 */
[----:B-1----:R-:W-:Y:S05]  /*00e0*/  @!P0 BRA `(.L_x_0) ;  /* 0x0000000000648947 */ /* 0x002fea0003800000 */
[----:B------:R-:W-:Y:S01]  /*00f0*/  BSSY.RECONVERGENT B0, `(.L_x_0) ;  /* 0x0000018000007945 */ /* 0x000fe20003800200 */
[----:B------:R-:W-:Y:S02]  /*0100*/  MOV R13, R4 ;  /* 0x00000004000d7202 */ /* 0x000fe40000000f00 */
[----:B------:R-:W-:Y:S01]  /*0110*/  CS2R R6, SRZ ;  /* 0x0000000000067805 */ /* 0x000fe2000001ff00 */
[----:B------:R-:W0:Y:S06]  /*0120*/  LDCU UR6, c[0x0][0x39c] ;  /* 0x00007380ff0677ac */ /* 0x000e2c0008000800 */
.L_x_1:
[----:B------:R-:W1:Y:S01]  /*0130*/  LDC.64 R8, c[0x0][0x390] ;  /* 0x0000e400ff087b82 */ /* 0x000e620000000a00 */
[----:B------:R-:W-:Y:S02]  /*0140*/  IMAD R11, R7, 0x14, RZ ;  /* 0x00000014070b7824 */ /* 0x000fe400078e02ff */
[----:B0-----:R-:W-:-:S05]  /*0150*/  IMAD R13, R0, UR6, R13 ;  /* 0x00000006000d7c24 */ /* 0x001fca000f8e020d */
[----:B------:R-:W0:Y:S01]  /*0160*/  LDC.64 R4, c[0x0][0x380] ;  /* 0x0000e000ff047b82 */ /* 0x000e220000000a00 */
[----:B-1----:R-:W-:-:S04]  /*0170*/  IMAD.WIDE.U32 R6, R6, 0x14, R8 ;  /* 0x0000001406067825 */ /* 0x002fc800078e0008 */
[----:B------:R-:W-:Y:S01]  /*0180*/  IMAD.MOV.U32 R10, RZ, RZ, R6 ;  /* 0x000000ffff0a7224 */ /* 0x000fe200078e0006 */
[----:B------:R-:W-:Y:S01]  /*0190*/  IADD3 R11, PT, PT, R7, R11, RZ ;  /* 0x0000000b070b7210 */ /* 0x000fe20007ffe0ff */
[----:B0-----:R-:W-:-:S04]  /*01a0*/  IMAD.WIDE R4, R13, 0x4, R4 ;  /* 0x000000040d047825 */ /* 0x001fc800078e0204 */
[----:B------:R-:W2:Y:S04]  /*01b0*/  LDG.E R7, desc[UR4][R10.64+0x4] ;  /* 0x000004040a077981 */ /* 0x000ea8000c1e1900 */
[----:B------:R-:W2:Y:S02]  /*01c0*/  LDG.E R4, desc[UR4][R4.64] ;  /* 0x0000000404047981 */ /* 0x000ea4000c1e1900 */
[----:B--2---:R-:W-:-:S13]  /*01d0*/  FSETP.GTU.AND P0, PT, R4, R7, PT ;  /* 0x000000070400720b */ /* 0x004fda0003f0c000 */
[----:B------:R-:W2:Y:S04]  /*01e0*/  @!P0 LDG.E R15, desc[UR4][R10.64+0x8] ;  /* 0x000008040a0f8981 */ /* 0x000ea8000c1e1900 */
[----:B------:R-:W2:Y:S02]  /*01f0*/  @P0 LDG.E R15, desc[UR4][R10.64+0xc] ;  /* 0x00000c040a0f0981 */ /* 0x000ea4000c1e1900 */
[----:B--2---:R-:W-:-:S05]  /*0200*/  IMAD.WIDE R6, R15, 0x14, R8 ;  /* 0x000000140f067825 */ /* 0x004fca00078e0208 */
[----:B------:R0:W2:Y:S01]  /*0210*/  LDG.E R13, desc[UR4][R6.64] ;  /* 0x00000004060d7981 */ /* 0x0000a2000c1e1900 */
[----:B------:R-:W-:Y:S02]  /*0220*/  SHF.R.S32.HI R8, RZ, 0x1f, R15 ;  /* 0x0000001fff087819 */ /* 0x000fe4000001140f */
[----:B0-----:R-:W-:-:S03]  /*0230*/  MOV R6, R15 ;  /* 0x0000000f00067202 */ /* 0x001fc60000000f00 */
[----:B------:R-:W-:Y:S01]  /*0240*/  IMAD.MOV.U32 R7, RZ, RZ, R8 ;  /* 0x000000ffff077224 */ /* 0x000fe200078e0008 */
[----:B--2---:R-:W-:-:S13]  /*0250*/  ISETP.NE.AND P0, PT, R13, -0x1, PT ;  /* 0xffffffff0d00780c */ /* 0x004fda0003f05270 */
[----:B------:R-:W-:Y:S05]  /*0260*/  @P0 BRA `(.L_x_1) ;  /* 0xfffffffc00b00947 */ /* 0x000fea000383ffff */
[----:B------:R-:W-:Y:S05]  /*0270*/  BSYNC.RECONVERGENT B0 ;  /* 0x0000000000007941 */ /* 0x000fea0003800200 */
.L_x_0:
[----:B------:R-:W-:Y:S02]  /*0280*/  IMAD R5, R7, 0x14, RZ ;  /* 0x0000001407057824 */ /* 0x000fe400078e02ff */
[----:B------:R-:W-:-:S05]  /*0290*/  IMAD.WIDE.U32 R2, R6, 0x14, R2 ;  /* 0x0000001406027825 */ /* 0x000fca00078e0002 */
[----:B------:R-:W-:Y:S02]  /*02a0*/  IADD3 R5, PT, PT, R3, R5, RZ ;  /* 0x0000000503057210 */ /* 0x000fe40007ffe0ff */
[----:B------:R-:W-:Y:S02]  /*02b0*/  MOV R4, R2 ;  /* 0x0000000200047202 */ /* 0x000fe40000000f00 */
[----:B------:R-:W0:Y:S03]  /*02c0*/  LDC.64 R2, c[0x0][0x388] ;  /* 0x0000e200ff027b82 */ /* 0x000e260000000a00 */
[----:B------:R-:W2:Y:S01]  /*02d0*/  LDG.E R5, desc[UR4][R4.64+0x10] ;  /* 0x0000100404057981 */ /* 0x000ea2000c1e1900 */
[----:B0-----:R-:W-:-:S05]  /*02e0*/  IMAD.WIDE R2, R0, 0x4, R2 ;  /* 0x0000000400027825 */ /* 0x001fca00078e0202 */
[----:B--2---:R-:W-:Y:S01]  /*02f0*/  STG.E desc[UR4][R2.64], R5 ;  /* 0x0000000502007986 */ /* 0x004fe2000c101904 */
[----:B------:R-:W-:Y:S05]  /*0300*/  EXIT ;  /* 0x000000000000794d */ /* 0x000fea0003800000 */
.L_x_2:
[----:B------:R-:W-:-:S00]  /*0310*/  BRA `(.L_x_2) ;  /* 0xfffffffc00fc7947 */ /* 0x000fc0000383ffff */
[----:B------:R-:W-:-:S00]  /*0320*/  NOP ;  /* 0x0000000000007918 */ /* 0x000fc00000000000 */
        /* <DEDUP_REMOVED lines=13> */
.L_x_3:


//--------------------- .nv.shared.reserved.0     --------------------------
	.section	.nv.shared.reserved.0,"aw",@nobits
	.weak		__nv_reservedSMEM_offset_0_alias
	.size		__nv_reservedSMEM_offset_0_alias, 0, 64
	.other		__nv_reservedSMEM_offset_0_alias,@"STO_CUDA_RESERVED_SHARED STV_DEFAULT"
__nv_reservedSMEM_offset_0_alias:
	.zero		0
	.zero		64


//--------------------- .nv.constant0._Z14classifyKernelPfPiP4Nodeii --------------------------
	.section	.nv.constant0._Z14classifyKernelPfPiP4Nodeii,"a",@progbits
	.sectionflags	@""
	.align	4
.nv.constant0._Z14classifyKernelPfPiP4Nodeii:
	.zero		928


//--------------------- SYMBOLS --------------------------

	.type		.nv.reservedSmem.offset0,@object
	.size		.nv.reservedSmem.offset0,0x4
